//
// Generated by NVIDIA NVVM Compiler
//
// Compiler Build ID: CL-36424714
// Cuda compilation tools, release 13.0, V13.0.88
// Based on NVVM 20.0.0
//

.version 9.0
.target sm_100
.address_size 64

	// .globl	_Z20heapify_range_kernelPiiii

.visible .entry _Z20heapify_range_kernelPiiii(
	.param .u64 .ptr .align 1 _Z20heapify_range_kernelPiiii_param_0,
	.param .u32 _Z20heapify_range_kernelPiiii_param_1,
	.param .u32 _Z20heapify_range_kernelPiiii_param_2,
	.param .u32 _Z20heapify_range_kernelPiiii_param_3
)
{
	.reg .pred 	%p<7>;
	.reg .b32 	%r<26>;
	.reg .b64 	%rd<11>;

	ld.param.u64 	%rd4, [_Z20heapify_range_kernelPiiii_param_0];
	ld.param.u32 	%r9, [_Z20heapify_range_kernelPiiii_param_1];
	ld.param.u32 	%r10, [_Z20heapify_range_kernelPiiii_param_2];
	ld.param.u32 	%r11, [_Z20heapify_range_kernelPiiii_param_3];
	cvta.to.global.u64 	%rd1, %rd4;
	mov.u32 	%r12, %ctaid.x;
	mov.u32 	%r13, %ntid.x;
	mov.u32 	%r14, %tid.x;
	mad.lo.s32 	%r15, %r12, %r13, %r14;
	add.s32 	%r23, %r15, %r10;
	setp.ge.s32 	%p1, %r23, %r11;
	@%p1 bra 	$L__BB0_8;
	mov.u32 	%r25, %r23;
$L__BB0_2:
	shl.b32 	%r16, %r23, 1;
	or.b32  	%r3, %r16, 1;
	add.s32 	%r4, %r16, 2;
	setp.ge.s32 	%p2, %r3, %r9;
	mul.wide.s32 	%rd5, %r16, 4;
	add.s64 	%rd2, %rd1, %rd5;
	mul.wide.s32 	%rd6, %r23, 4;
	sub.s64 	%rd3, %rd2, %rd6;
	@%p2 bra 	$L__BB0_4;
	ld.global.u32 	%r17, [%rd2+4];
	ld.global.u32 	%r18, [%rd3];
	setp.gt.s32 	%p3, %r17, %r18;
	selp.b32 	%r25, %r3, %r23, %p3;
$L__BB0_4:
	setp.ge.s32 	%p4, %r4, %r9;
	@%p4 bra 	$L__BB0_6;
	ld.global.u32 	%r19, [%rd2+8];
	mul.wide.s32 	%rd7, %r25, 4;
	add.s64 	%rd8, %rd1, %rd7;
	ld.global.u32 	%r20, [%rd8];
	setp.gt.s32 	%p5, %r19, %r20;
	selp.b32 	%r25, %r4, %r25, %p5;
$L__BB0_6:
	setp.eq.s32 	%p6, %r25, %r23;
	@%p6 bra 	$L__BB0_8;
	ld.global.u32 	%r21, [%rd3];
	mul.wide.s32 	%rd9, %r25, 4;
	add.s64 	%rd10, %rd1, %rd9;
	ld.global.u32 	%r22, [%rd10];
	st.global.u32 	[%rd3], %r22;
	st.global.u32 	[%rd10], %r21;
	mov.u32 	%r23, %r25;
	bra.uni 	$L__BB0_2;
$L__BB0_8:
	ret;

}
	// .globl	_Z19extract_step_kernelPii
.visible .entry _Z19extract_step_kernelPii(
	.param .u64 .ptr .align 1 _Z19extract_step_kernelPii_param_0,
	.param .u32 _Z19extract_step_kernelPii_param_1
)
{
	.reg .pred 	%p<7>;
	.reg .b32 	%r<25>;
	.reg .b64 	%rd<13>;

	ld.param.u64 	%rd4, [_Z19extract_step_kernelPii_param_0];
	ld.param.u32 	%r8, [_Z19extract_step_kernelPii_param_1];
	cvta.to.global.u64 	%rd1, %rd4;
	mov.u32 	%r9, %ctaid.x;
	mov.u32 	%r10, %tid.x;
	or.b32  	%r11, %r9, %r10;
	setp.ne.s32 	%p1, %r11, 0;
	@%p1 bra 	$L__BB1_8;
	ld.global.u32 	%r13, [%rd1];
	mul.wide.s32 	%rd5, %r8, 4;
	add.s64 	%rd6, %rd1, %rd5;
	ld.global.u32 	%r14, [%rd6];
	st.global.u32 	[%rd1], %r14;
	st.global.u32 	[%rd6], %r13;
	mov.b32 	%r22, 0;
	mov.u32 	%r24, %r22;
$L__BB1_2:
	shl.b32 	%r15, %r22, 1;
	or.b32  	%r2, %r15, 1;
	add.s32 	%r3, %r15, 2;
	setp.ge.s32 	%p2, %r2, %r8;
	mul.wide.s32 	%rd7, %r15, 4;
	add.s64 	%rd2, %rd1, %rd7;
	mul.wide.s32 	%rd8, %r22, 4;
	sub.s64 	%rd3, %rd2, %rd8;
	@%p2 bra 	$L__BB1_4;
	ld.global.u32 	%r16, [%rd2+4];
	ld.global.u32 	%r17, [%rd3];
	setp.gt.s32 	%p3, %r16, %r17;
	selp.b32 	%r24, %r2, %r22, %p3;
$L__BB1_4:
	setp.ge.s32 	%p4, %r3, %r8;
	@%p4 bra 	$L__BB1_6;
	ld.global.u32 	%r18, [%rd2+8];
	mul.wide.s32 	%rd9, %r24, 4;
	add.s64 	%rd10, %rd1, %rd9;
	ld.global.u32 	%r19, [%rd10];
	setp.gt.s32 	%p5, %r18, %r19;
	selp.b32 	%r24, %r3, %r24, %p5;
$L__BB1_6:
	setp.eq.s32 	%p6, %r24, %r22;
	@%p6 bra 	$L__BB1_8;
	ld.global.u32 	%r20, [%rd3];
	mul.wide.s32 	%rd11, %r24, 4;
	add.s64 	%rd12, %rd1, %rd11;
	ld.global.u32 	%r21, [%rd12];
	st.global.u32 	[%rd3], %r21;
	st.global.u32 	[%rd12], %r20;
	mov.u32 	%r22, %r24;
	bra.uni 	$L__BB1_2;
$L__BB1_8:
	ret;

}


// ===== COMPILED SASS (sm_100) =====

	.target	sm_100

	.elftype	@"ET_EXEC"


//--------------------- .note.nv.tkinfo           --------------------------
	.section	.note.nv.tkinfo,"",@"SHT_NOTE"
	.sectionflags	@"SHF_NOTE_NV_TKINFO"
	.tkinfo
        /*0018*/ 	.word	0x00000002
        /*0030*/ 	.string	""
        /*0030*/ 	.string	"ptxas"
        /*0030*/ 	.string	"Cuda compilation tools, release 13.0, V13.0.88"
        /*0030*/ 	.string	"Build cuda_13.0.r13.0/compiler.36424714_0"
        /*0030*/ 	.string	"-arch sm_100 -m 64 "



//--------------------- .note.nv.cuinfo           --------------------------
	.section	.note.nv.cuinfo,"",@"SHT_NOTE"
	.sectionflags	@"SHF_NOTE_NV_CUINFO"
        /*0018*/ 	.short	0x0002
        /*001a*/ 	.short	0x0064
        /*001c*/ 	.short	0x0082
	.zero		2


//--------------------- .nv.info                  --------------------------
	.section	.nv.info,"",@"SHT_CUDA_INFO"
	.align	4


	//----- nvinfo : EIATTR_REGCOUNT
	.align		4
        /*0000*/ 	.byte	0x04, 0x2f
        /*0002*/ 	.short	(.L_1 - .L_0)
	.align		4
.L_0:
        /*0004*/ 	.word	index@(_Z20heapify_range_kernelPiiii)
        /*0008*/ 	.word	0x00000012


	//----- nvinfo : EIATTR_FRAME_SIZE
	.align		4
.L_1:
        /*000c*/ 	.byte	0x04, 0x11
        /*000e*/ 	.short	(.L_3 - .L_2)
	.align		4
.L_2:
        /*0010*/ 	.word	index@(_Z20heapify_range_kernelPiiii)
        /*0014*/ 	.word	0x00000000


	//----- nvinfo : EIATTR_REGCOUNT
	.align		4
.L_3:
        /*0018*/ 	.byte	0x04, 0x2f
        /*001a*/ 	.short	(.L_5 - .L_4)
	.align		4
.L_4:
        /*001c*/ 	.word	index@(_Z19extract_step_kernelPii)
        /*0020*/ 	.word	0x00000012


	//----- nvinfo : EIATTR_FRAME_SIZE
	.align		4
.L_5:
        /*0024*/ 	.byte	0x04, 0x11
        /*0026*/ 	.short	(.L_7 - .L_6)
	.align		4
.L_6:
        /*0028*/ 	.word	index@(_Z19extract_step_kernelPii)
        /*002c*/ 	.word	0x00000000


	//----- nvinfo : EIATTR_MIN_STACK_SIZE
	.align		4
.L_7:
        /*0030*/ 	.byte	0x04, 0x12
        /*0032*/ 	.short	(.L_9 - .L_8)
	.align		4
.L_8:
        /*0034*/ 	.word	index@(_Z19extract_step_kernelPii)
        /*0038*/ 	.word	0x00000000


	//----- nvinfo : EIATTR_MIN_STACK_SIZE
	.align		4
.L_9:
        /*003c*/ 	.byte	0x04, 0x12
        /*003e*/ 	.short	(.L_11 - .L_10)
	.align		4
.L_10:
        /*0040*/ 	.word	index@(_Z20heapify_range_kernelPiiii)
        /*0044*/ 	.word	0x00000000
.L_11:


//--------------------- .nv.compat                --------------------------
	.section	.nv.compat,"",@"SHT_CUDA_COMPAT_INFO"
	.align	4
        /*0000*/ 	.byte	0x02, 0x09, 0x00, 0x00, 0x02, 0x02, 0x01, 0x00, 0x02, 0x05, 0x05, 0x00, 0x03, 0x07, 0x01, 0x01
        /*0010*/ 	.byte	0x02, 0x03, 0x00, 0x00, 0x02, 0x06, 0x01, 0x00, 0x04, 0x0b, 0x08, 0x00, 0x09, 0x00, 0x00, 0x00
        /*0020*/ 	.byte	0x00, 0x00, 0x00, 0x00


//--------------------- .nv.info._Z19extract_step_kernelPii --------------------------
	.section	.nv.info._Z19extract_step_kernelPii,"",@"SHT_CUDA_INFO"
	.sectionflags	@""
	.align	4


	//----- nvinfo : EIATTR_CUDA_API_VERSION
	.align		4
        /*0000*/ 	.byte	0x04, 0x37
        /*0002*/ 	.short	(.L_13 - .L_12)
.L_12:
        /*0004*/ 	.word	0x00000082


	//----- nvinfo : EIATTR_KPARAM_INFO
	.align		4
.L_13:
        /*0008*/ 	.byte	0x04, 0x17
        /*000a*/ 	.short	(.L_15 - .L_14)
.L_14:
        /*000c*/ 	.word	0x00000000
        /*0010*/ 	.short	0x0001
        /*0012*/ 	.short	0x0008
        /*0014*/ 	.byte	0x00, 0xf0, 0x11, 0x00


	//----- nvinfo : EIATTR_KPARAM_INFO
	.align		4
.L_15:
        /*0018*/ 	.byte	0x04, 0x17
        /*001a*/ 	.short	(.L_17 - .L_16)
.L_16:
        /*001c*/ 	.word	0x00000000
        /*0020*/ 	.short	0x0000
        /*0022*/ 	.short	0x0000
        /*0024*/ 	.byte	0x00, 0xf5, 0x21, 0x00


	//----- nvinfo : EIATTR_SPARSE_MMA_MASK
	.align		4
.L_17:
        /*0028*/ 	.byte	0x03, 0x50
        /*002a*/ 	.short	0x0000


	//----- nvinfo : EIATTR_MAXREG_COUNT
	.align		4
        /*002c*/ 	.byte	0x03, 0x1b
        /*002e*/ 	.short	0x00ff


	//----- nvinfo : EIATTR_MERCURY_ISA_VERSION
	.align		4
        /*0030*/ 	.byte	0x03, 0x5f
        /*0032*/ 	.short	0x0101


	//----- nvinfo : EIATTR_VRC_CTA_INIT_COUNT
	.align		4
        /*0034*/ 	.byte	0x02, 0x4a
	.zero		1
	.zero		1


	//----- nvinfo : EIATTR_EXIT_INSTR_OFFSETS
	.align		4
        /*0038*/ 	.byte	0x04, 0x1c
        /*003a*/ 	.short	(.L_19 - .L_18)


	//   ....[0]....
.L_18:
        /*003c*/ 	.word	0x00000040


	//   ....[1]....
        /*0040*/ 	.word	0x00000250


	//----- nvinfo : EIATTR_CBANK_PARAM_SIZE
	.align		4
.L_19:
        /*0044*/ 	.byte	0x03, 0x19
        /*0046*/ 	.short	0x000c


	//----- nvinfo : EIATTR_PARAM_CBANK
	.align		4
        /*0048*/ 	.byte	0x04, 0x0a
        /*004a*/ 	.short	(.L_21 - .L_20)
	.align		4
.L_20:
        /*004c*/ 	.word	index@(.nv.constant0._Z19extract_step_kernelPii)
        /*0050*/ 	.short	0x0380
        /*0052*/ 	.short	0x000c


	//----- nvinfo : EIATTR_SW_WAR
	.align		4
.L_21:
        /*0054*/ 	.byte	0x04, 0x36
        /*0056*/ 	.short	(.L_23 - .L_22)
.L_22:
        /*0058*/ 	.word	0x00000008
.L_23:


//--------------------- .nv.info._Z20heapify_range_kernelPiiii --------------------------
	.section	.nv.info._Z20heapify_range_kernelPiiii,"",@"SHT_CUDA_INFO"
	.sectionflags	@""
	.align	4


	//----- nvinfo : EIATTR_CUDA_API_VERSION
	.align		4
        /*0000*/ 	.byte	0x04, 0x37
        /*0002*/ 	.short	(.L_25 - .L_24)
.L_24:
        /*0004*/ 	.word	0x00000082


	//----- nvinfo : EIATTR_KPARAM_INFO
	.align		4
.L_25:
        /*0008*/ 	.byte	0x04, 0x17
        /*000a*/ 	.short	(.L_27 - .L_26)
.L_26:
        /*000c*/ 	.word	0x00000000
        /*0010*/ 	.short	0x0003
        /*0012*/ 	.short	0x0010
        /*0014*/ 	.byte	0x00, 0xf0, 0x11, 0x00


	//----- nvinfo : EIATTR_KPARAM_INFO
	.align		4
.L_27:
        /*0018*/ 	.byte	0x04, 0x17
        /*001a*/ 	.short	(.L_29 - .L_28)
.L_28:
        /*001c*/ 	.word	0x00000000
        /*0020*/ 	.short	0x0002
        /*0022*/ 	.short	0x000c
        /*0024*/ 	.byte	0x00, 0xf0, 0x11, 0x00


	//----- nvinfo : EIATTR_KPARAM_INFO
	.align		4
.L_29:
        /*0028*/ 	.byte	0x04, 0x17
        /*002a*/ 	.short	(.L_31 - .L_30)
.L_30:
        /*002c*/ 	.word	0x00000000
        /*0030*/ 	.short	0x0001
        /*0032*/ 	.short	0x0008
        /*0034*/ 	.byte	0x00, 0xf0, 0x11, 0x00


	//----- nvinfo : EIATTR_KPARAM_INFO
	.align		4
.L_31:
        /*0038*/ 	.byte	0x04, 0x17
        /*003a*/ 	.short	(.L_33 - .L_32)
.L_32:
        /*003c*/ 	.word	0x00000000
        /*0040*/ 	.short	0x0000
        /*0042*/ 	.short	0x0000
        /*0044*/ 	.byte	0x00, 0xf5, 0x21, 0x00


	//----- nvinfo : EIATTR_SPARSE_MMA_MASK
	.align		4
.L_33:
        /*0048*/ 	.byte	0x03, 0x50
        /*004a*/ 	.short	0x0000


	//----- nvinfo : EIATTR_MAXREG_COUNT
	.align		4
        /*004c*/ 	.byte	0x03, 0x1b
        /*004e*/ 	.short	0x00ff


	//----- nvinfo : EIATTR_MERCURY_ISA_VERSION
	.align		4
        /*0050*/ 	.byte	0x03, 0x5f
        /*0052*/ 	.short	0x0101


	//----- nvinfo : EIATTR_VRC_CTA_INIT_COUNT
	.align		4
        /*0054*/ 	.byte	0x02, 0x4a
	.zero		1
	.zero		1


	//----- nvinfo : EIATTR_EXIT_INSTR_OFFSETS
	.align		4
        /*0058*/ 	.byte	0x04, 0x1c
        /*005a*/ 	.short	(.L_35 - .L_34)


	//   ....[0]....
.L_34:
        /*005c*/ 	.word	0x00000090


	//   ....[1]....
        /*0060*/ 	.word	0x00000210


	//----- nvinfo : EIATTR_CBANK_PARAM_SIZE
	.align		4
.L_35:
        /*0064*/ 	.byte	0x03, 0x19
        /*0066*/ 	.short	0x0014


	//----- nvinfo : EIATTR_PARAM_CBANK
	.align		4
        /*0068*/ 	.byte	0x04, 0x0a
        /*006a*/ 	.short	(.L_37 - .L_36)
	.align		4
.L_36:
        /*006c*/ 	.word	index@(.nv.constant0._Z20heapify_range_kernelPiiii)
        /*0070*/ 	.short	0x0380
        /*0072*/ 	.short	0x0014


	//----- nvinfo : EIATTR_SW_WAR
	.align		4
.L_37:
        /*0074*/ 	.byte	0x04, 0x36
        /*0076*/ 	.short	(.L_39 - .L_38)
.L_38:
        /*0078*/ 	.word	0x00000008
.L_39:


//--------------------- .nv.callgraph             --------------------------
	.section	.nv.callgraph,"",@"SHT_CUDA_CALLGRAPH"
	.align	4
	.sectionentsize	8
	.align		4
        /*0000*/ 	.word	0x00000000
	.align		4
        /*0004*/ 	.word	0xffffffff
	.align		4
        /*0008*/ 	.word	0x00000000
	.align		4
        /*000c*/ 	.word	0xfffffffe
	.align		4
        /*0010*/ 	.word	0x00000000
	.align		4
        /*0014*/ 	.word	0xfffffffd
	.align		4
        /*0018*/ 	.word	0x00000000
	.align		4
        /*001c*/ 	.word	0xfffffffc


//--------------------- .text._Z19extract_step_kernelPii --------------------------
	.section	.text._Z19extract_step_kernelPii,"ax",@progbits
	.align	128
        .global         _Z19extract_step_kernelPii
        .type           _Z19extract_step_kernelPii,@function
        .size           _Z19extract_step_kernelPii,(.L_x_4 - _Z19extract_step_kernelPii)
        .other          _Z19extract_step_kernelPii,@"STO_CUDA_ENTRY STV_DEFAULT"
_Z19extract_step_kernelPii:
.text._Z19extract_step_kernelPii:
[----:B------:R-:W-:Y:S01]  /*0000*/  LDC R1, c[0x0][0x37c] ;  /* 0x0000df00ff017b82 */ /* 0x000fe20000000800 */
[----:B------:R-:W0:Y:S07]  /*0010*/  S2R R0, SR_TID.X ;  /* 0x0000000000007919 */ /* 0x000e2e0000002100 */
[----:B------:R-:W0:Y:S02]  /*0020*/  S2UR UR4, SR_CTAID.X ;  /* 0x00000000000479c3 */ /* 0x000e240000002500 */
[----:B0-----:R-:W-:-:S13]  /*0030*/  LOP3.LUT P0, RZ, R0, UR4, RZ, 0xfc, !PT ;  /* 0x0000000400ff7c12 */ /* 0x001fda000f80fcff */
[----:B------:R-:W-:Y:S05]  /*0040*/  @P0 EXIT ;  /* 0x000000000000094d */ /* 0x000fea0003800000 */
[----:B------:R-:W0:Y:S01]  /*0050*/  LDC R3, c[0x0][0x388] ;  /* 0x0000e200ff037b82 */ /* 0x000e220000000800 */
[----:B------:R-:W1:Y:S07]  /*0060*/  LDCU.64 UR4, c[0x0][0x358] ;  /* 0x00006b00ff0477ac */ /* 0x000e6e0008000a00 */
[----:B------:R-:W0:Y:S08]  /*0070*/  LDC.64 R6, c[0x0][0x380] ;  /* 0x0000e000ff067b82 */ /* 0x000e300000000a00 */
[----:B------:R-:W2:Y:S08]  /*0080*/  LDC.64 R4, c[0x0][0x380] ;  /* 0x0000e000ff047b82 */ /* 0x000eb00000000a00 */
[----:B------:R-:W3:Y:S01]  /*0090*/  LDC R0, c[0x0][0x388] ;  /* 0x0000e200ff007b82 */ /* 0x000ee20000000800 */
[----:B0-----:R-:W-:-:S07]  /*00a0*/  IMAD.WIDE R6, R3, 0x4, R6 ;  /* 0x0000000403067825 */ /* 0x001fce00078e0206 */
[----:B------:R-:W0:Y:S01]  /*00b0*/  LDC.64 R2, c[0x0][0x380] ;  /* 0x0000e000ff027b82 */ /* 0x000e220000000a00 */
[----:B-1----:R-:W4:Y:S04]  /*00c0*/  LDG.E R11, desc[UR4][R6.64] ;  /* 0x00000004060b7981 */ /* 0x002f28000c1e1900 */
[----:B--2---:R-:W2:Y:S01]  /*00d0*/  LDG.E R9, desc[UR4][R4.64] ;  /* 0x0000000404097981 */ /* 0x004ea2000c1e1900 */
[----:B------:R-:W-:Y:S02]  /*00e0*/  IMAD.MOV.U32 R10, RZ, RZ, RZ ;  /* 0x000000ffff0a7224 */ /* 0x000fe400078e00ff */
[----:B------:R-:W-:Y:S01]  /*00f0*/  IMAD.MOV.U32 R13, RZ, RZ, RZ ;  /* 0x000000ffff0d7224 */ /* 0x000fe200078e00ff */
[----:B----4-:R1:W-:Y:S04]  /*0100*/  STG.E desc[UR4][R4.64], R11 ;  /* 0x0000000b04007986 */ /* 0x0103e8000c101904 */
[----:B0-23--:R1:W-:Y:S02]  /*0110*/  STG.E desc[UR4][R6.64], R9 ;  /* 0x0000000906007986 */ /* 0x00d3e4000c101904 */
.L_x_0:
[C---:B01----:R-:W-:Y:S01]  /*0120*/  SHF.L.U32 R7, R10.reuse, 0x1, RZ ;  /* 0x000000010a077819 */ /* 0x043fe200000006ff */
[----:B------:R-:W-:-:S04]  /*0130*/  IMAD.WIDE R4, R10, 0x4, RZ ;  /* 0x000000040a047825 */ /* 0x000fc800078e02ff */
[C---:B------:R-:W-:Y:S02]  /*0140*/  VIADD R15, R7.reuse, 0x1 ;  /* 0x00000001070f7836 */ /* 0x040fe40000000000 */
[----:B------:R-:W-:-:S03]  /*0150*/  IMAD.WIDE R8, R7, 0x4, R2 ;  /* 0x0000000407087825 */ /* 0x000fc600078e0202 */
[----:B------:R-:W-:Y:S02]  /*0160*/  ISETP.GE.AND P1, PT, R15, R0, PT ;  /* 0x000000000f00720c */ /* 0x000fe40003f26270 */
[----:B------:R-:W-:-:S04]  /*0170*/  IADD3 R4, P0, PT, R8, -R4, RZ ;  /* 0x8000000408047210 */ /* 0x000fc80007f1e0ff */
[----:B------:R-:W-:-:S07]  /*0180*/  IADD3.X R5, PT, PT, R9, ~R5, RZ, P0, !PT ;  /* 0x8000000509057210 */ /* 0x000fce00007fe4ff */
[----:B------:R-:W2:Y:S04]  /*0190*/  @!P1 LDG.E R6, desc[UR4][R8.64+0x4] ;  /* 0x0000040408069981 */ /* 0x000ea8000c1e1900 */
[----:B------:R-:W2:Y:S01]  /*01a0*/  @!P1 LDG.E R11, desc[UR4][R4.64] ;  /* 0x00000004040b9981 */ /* 0x000ea2000c1e1900 */
[----:B------:R-:W-:-:S05]  /*01b0*/  VIADD R12, R7, 0x2 ;  /* 0x00000002070c7836 */ /* 0x000fca0000000000 */
[----:B------:R-:W-:Y:S02]  /*01c0*/  ISETP.GE.AND P0, PT, R12, R0, PT ;  /* 0x000000000c00720c */ /* 0x000fe40003f06270 */
[----:B--2---:R-:W-:-:S11]  /*01d0*/  @!P1 ISETP.GT.AND P2, PT, R6, R11, PT ;  /* 0x0000000b0600920c */ /* 0x004fd60003f44270 */
[----:B------:R-:W2:Y:S01]  /*01e0*/  @!P0 LDG.E R11, desc[UR4][R8.64+0x8] ;  /* 0x00000804080b8981 */ /* 0x000ea2000c1e1900 */
[----:B------:R-:W-:-:S05]  /*01f0*/  @!P1 SEL R13, R15, R10, P2 ;  /* 0x0000000a0f0d9207 */ /* 0x000fca0001000000 */
[----:B------:R-:W-:-:S06]  /*0200*/  @!P0 IMAD.WIDE R6, R13, 0x4, R2 ;  /* 0x000000040d068825 */ /* 0x000fcc00078e0202 */
[----:B------:R-:W2:Y:S02]  /*0210*/  @!P0 LDG.E R6, desc[UR4][R6.64] ;  /* 0x0000000406068981 */ /* 0x000ea4000c1e1900 */
[----:B--2---:R-:W-:-:S04]  /*0220*/  @!P0 ISETP.GT.AND P1, PT, R11, R6, PT ;  /* 0x000000060b00820c */ /* 0x004fc80003f24270 */
[----:B------:R-:W-:-:S04]  /*0230*/  @!P0 SEL R13, R12, R13, P1 ;  /* 0x0000000d0c0d8207 */ /* 0x000fc80000800000 */
[----:B------:R-:W-:-:S13]  /*0240*/  ISETP.NE.AND P0, PT, R13, R10, PT ;  /* 0x0000000a0d00720c */ /* 0x000fda0003f05270 */
[----:B------:R-:W-:Y:S05]  /*0250*/  @!P0 EXIT ;  /* 0x000000000000894d */ /* 0x000fea0003800000 */
[----:B------:R-:W-:Y:S01]  /*0260*/  IMAD.WIDE R6, R13, 0x4, R2 ;  /* 0x000000040d067825 */ /* 0x000fe200078e0202 */
[----:B------:R-:W2:Y:S04]  /*0270*/  LDG.E R9, desc[UR4][R4.64] ;  /* 0x0000000404097981 */ /* 0x000ea8000c1e1900 */
[----:B------:R-:W3:Y:S01]  /*0280*/  LDG.E R11, desc[UR4][R6.64] ;  /* 0x00000004060b7981 */ /* 0x000ee2000c1e1900 */
[----:B------:R-:W-:-:S03]  /*0290*/  MOV R10, R13 ;  /* 0x0000000d000a7202 */ /* 0x000fc60000000f00 */
[----:B---3--:R0:W-:Y:S04]  /*02a0*/  STG.E desc[UR4][R4.64], R11 ;  /* 0x0000000b04007986 */ /* 0x0081e8000c101904 */
[----:B--2---:R0:W-:Y:S01]  /*02b0*/  STG.E desc[UR4][R6.64], R9 ;  /* 0x0000000906007986 */ /* 0x0041e2000c101904 */
[----:B------:R-:W-:Y:S05]  /*02c0*/  BRA `(.L_x_0) ;  /* 0xfffffffc00947947 */ /* 0x000fea000383ffff */
.L_x_1:
[----:B------:R-:W-:-:S00]  /*02d0*/  BRA `(.L_x_1) ;  /* 0xfffffffc00fc7947 */ /* 0x000fc0000383ffff */
[----:B------:R-:W-:-:S00]  /*02e0*/  NOP ;  /* 0x0000000000007918 */ /* 0x000fc00000000000 */
        /* <DEDUP_REMOVED lines=9> */
.L_x_4:


//--------------------- .text._Z20heapify_range_kernelPiiii --------------------------
	.section	.text._Z20heapify_range_kernelPiiii,"ax",@progbits
	.align	128
        .global         _Z20heapify_range_kernelPiiii
        .type           _Z20heapify_range_kernelPiiii,@function
        .size           _Z20heapify_range_kernelPiiii,(.L_x_5 - _Z20heapify_range_kernelPiiii)
        .other          _Z20heapify_range_kernelPiiii,@"STO_CUDA_ENTRY STV_DEFAULT"
_Z20heapify_range_kernelPiiii:
.text._Z20heapify_range_kernelPiiii:
[----:B------:R-:W-:Y:S01]  /*0000*/  LDC R1, c[0x0][0x37c] ;  /* 0x0000df00ff017b82 */ /* 0x000fe20000000800 */
[----:B------:R-:W0:Y:S07]  /*0010*/  S2R R3, SR_TID.X ;  /* 0x0000000000037919 */ /* 0x000e2e0000002100 */
[----:B------:R-:W0:Y:S01]  /*0020*/  S2UR UR4, SR_CTAID.X ;  /* 0x00000000000479c3 */ /* 0x000e220000002500 */
[----:B------:R-:W1:Y:S01]  /*0030*/  LDCU UR5, c[0x0][0x38c] ;  /* 0x00007180ff0577ac */ /* 0x000e620008000800 */
[----:B------:R-:W2:Y:S06]  /*0040*/  LDCU UR6, c[0x0][0x390] ;  /* 0x00007200ff0677ac */ /* 0x000eac0008000800 */
[----:B------:R-:W0:Y:S02]  /*0050*/  LDC R0, c[0x0][0x360] ;  /* 0x0000d800ff007b82 */ /* 0x000e240000000800 */
[----:B0-----:R-:W-:-:S04]  /*0060*/  IMAD R0, R0, UR4, R3 ;  /* 0x0000000400007c24 */ /* 0x001fc8000f8e0203 */
[----:B-1----:R-:W-:-:S05]  /*0070*/  VIADD R0, R0, UR5 ;  /* 0x0000000500007c36 */ /* 0x002fca0008000000 */
[----:B--2---:R-:W-:-:S13]  /*0080*/  ISETP.GE.AND P0, PT, R0, UR6, PT ;  /* 0x0000000600007c0c */ /* 0x004fda000bf06270 */
[----:B------:R-:W-:Y:S05]  /*0090*/  @P0 EXIT ;  /* 0x000000000000094d */ /* 0x000fea0003800000 */
[----:B------:R-:W0:Y:S01]  /*00a0*/  LDC.64 R2, c[0x0][0x380] ;  /* 0x0000e000ff027b82 */ /* 0x000e220000000a00 */
[----:B------:R-:W-:Y:S01]  /*00b0*/  IMAD.MOV.U32 R11, RZ, RZ, R0 ;  /* 0x000000ffff0b7224 */ /* 0x000fe200078e0000 */
[----:B------:R-:W1:Y:S01]  /*00c0*/  LDCU.64 UR4, c[0x0][0x358] ;  /* 0x00006b00ff0477ac */ /* 0x000e620008000a00 */
[----:B------:R-:W2:Y:S05]  /*00d0*/  LDCU UR6, c[0x0][0x388] ;  /* 0x00007100ff0677ac */ /* 0x000eaa0008000800 */
.L_x_2:
[C---:B---3--:R-:W-:Y:S01]  /*00e0*/  SHF.L.U32 R7, R0.reuse, 0x1, RZ ;  /* 0x0000000100077819 */ /* 0x048fe200000006ff */
[----:B------:R-:W-:-:S04]  /*00f0*/  IMAD.WIDE R4, R0, 0x4, RZ ;  /* 0x0000000400047825 */ /* 0x000fc800078e02ff */
[C---:B------:R-:W-:Y:S02]  /*0100*/  VIADD R15, R7.reuse, 0x1 ;  /* 0x00000001070f7836 */ /* 0x040fe40000000000 */
[----:B0-----:R-:W-:-:S03]  /*0110*/  IMAD.WIDE R8, R7, 0x4, R2 ;  /* 0x0000000407087825 */ /* 0x001fc600078e0202 */
[----:B--2---:R-:W-:Y:S02]  /*0120*/  ISETP.GE.AND P1, PT, R15, UR6, PT ;  /* 0x000000060f007c0c */ /* 0x004fe4000bf26270 */
[----:B------:R-:W-:-:S04]  /*0130*/  IADD3 R4, P0, PT, R8, -R4, RZ ;  /* 0x8000000408047210 */ /* 0x000fc80007f1e0ff */
[----:B------:R-:W-:-:S07]  /*0140*/  IADD3.X R5, PT, PT, R9, ~R5, RZ, P0, !PT ;  /* 0x8000000509057210 */ /* 0x000fce00007fe4ff */
[----:B-1----:R-:W2:Y:S04]  /*0150*/  @!P1 LDG.E R6, desc[UR4][R8.64+0x4] ;  /* 0x0000040408069981 */ /* 0x002ea8000c1e1900 */
[----:B------:R-:W2:Y:S01]  /*0160*/  @!P1 LDG.E R13, desc[UR4][R4.64] ;  /* 0x00000004040d9981 */ /* 0x000ea2000c1e1900 */
[----:B------:R-:W-:-:S05]  /*0170*/  VIADD R12, R7, 0x2 ;  /* 0x00000002070c7836 */ /* 0x000fca0000000000 */
[----:B------:R-:W-:-:S13]  /*0180*/  ISETP.GE.AND P0, PT, R12, UR6, PT ;  /* 0x000000060c007c0c */ /* 0x000fda000bf06270 */
[----:B------:R-:W3:Y:S01]  /*0190*/  @!P0 LDG.E R10, desc[UR4][R8.64+0x8] ;  /* 0x00000804080a8981 */ /* 0x000ee2000c1e1900 */
[----:B--2---:R-:W-:-:S04]  /*01a0*/  @!P1 ISETP.GT.AND P2, PT, R6, R13, PT ;  /* 0x0000000d0600920c */ /* 0x004fc80003f44270 */
[----:B------:R-:W-:-:S05]  /*01b0*/  @!P1 SEL R11, R15, R0, P2 ;  /* 0x000000000f0b9207 */ /* 0x000fca0001000000 */
[----:B------:R-:W-:-:S06]  /*01c0*/  @!P0 IMAD.WIDE R6, R11, 0x4, R2 ;  /* 0x000000040b068825 */ /* 0x000fcc00078e0202 */
[----:B------:R-:W3:Y:S02]  /*01d0*/  @!P0 LDG.E R7, desc[UR4][R6.64] ;  /* 0x0000000406078981 */ /* 0x000ee4000c1e1900 */
[----:B---3--:R-:W-:-:S04]  /*01e0*/  @!P0 ISETP.GT.AND P1, PT, R10, R7, PT ;  /* 0x000000070a00820c */ /* 0x008fc80003f24270 */
        /* <DEDUP_REMOVED lines=10> */
.L_x_3:
        /* <DEDUP_REMOVED lines=15> */
.L_x_5:


//--------------------- .nv.shared.reserved.0     --------------------------
	.section	.nv.shared.reserved.0,"aw",@nobits
	.weak		__nv_reservedSMEM_offset_0_alias
	.size		__nv_reservedSMEM_offset_0_alias, 0, 64
	.other		__nv_reservedSMEM_offset_0_alias,@"STO_CUDA_RESERVED_SHARED STV_DEFAULT"
__nv_reservedSMEM_offset_0_alias:
	.zero		0
	.zero		64


//--------------------- .nv.constant0._Z19extract_step_kernelPii --------------------------
	.section	.nv.constant0._Z19extract_step_kernelPii,"a",@progbits
	.sectionflags	@""
	.align	4
.nv.constant0._Z19extract_step_kernelPii:
	.zero		908


//--------------------- .nv.constant0._Z20heapify_range_kernelPiiii --------------------------
	.section	.nv.constant0._Z20heapify_range_kernelPiiii,"a",@progbits
	.sectionflags	@""
	.align	4
.nv.constant0._Z20heapify_range_kernelPiiii:
	.zero		916


//--------------------- SYMBOLS --------------------------

	.type		.nv.reservedSmem.offset0,@object
	.size		.nv.reservedSmem.offset0,0x4
